//
// Generated by NVIDIA NVVM Compiler
//
// Compiler Build ID: CL-36424714
// Cuda compilation tools, release 13.0, V13.0.88
// Based on NVVM 20.0.0
//

.version 9.0
.target sm_100
.address_size 64

	// .globl	_Z14multiplyKernelPKfS0_Pfi
.const .align 4 .u32 N = 2048;
.const .align 4 .u32 BYTES = 16777216;
.const .align 4 .u32 THREADS = 32;
.const .align 4 .u32 SUB_SIZE = 32;

.visible .entry _Z14multiplyKernelPKfS0_Pfi(
	.param .u64 .ptr .align 1 _Z14multiplyKernelPKfS0_Pfi_param_0,
	.param .u64 .ptr .align 1 _Z14multiplyKernelPKfS0_Pfi_param_1,
	.param .u64 .ptr .align 1 _Z14multiplyKernelPKfS0_Pfi_param_2,
	.param .u32 _Z14multiplyKernelPKfS0_Pfi_param_3
)
{
	.reg .pred 	%p<10>;
	.reg .b32 	%r<40>;
	.reg .b32 	%f<68>;
	.reg .b64 	%rd<60>;

	ld.param.u64 	%rd13, [_Z14multiplyKernelPKfS0_Pfi_param_0];
	ld.param.u64 	%rd14, [_Z14multiplyKernelPKfS0_Pfi_param_1];
	ld.param.u32 	%r17, [_Z14multiplyKernelPKfS0_Pfi_param_3];
	cvta.to.global.u64 	%rd1, %rd14;
	cvta.to.global.u64 	%rd2, %rd13;
	mov.u32 	%r18, %ctaid.y;
	mov.u32 	%r19, %ntid.y;
	mov.u32 	%r20, %tid.y;
	mad.lo.s32 	%r1, %r18, %r19, %r20;
	mov.u32 	%r21, %ctaid.x;
	mov.u32 	%r22, %ntid.x;
	mov.u32 	%r23, %tid.x;
	mad.lo.s32 	%r2, %r21, %r22, %r23;
	setp.lt.s32 	%p1, %r17, 1;
	mov.f32 	%f67, 0f00000000;
	@%p1 bra 	$L__BB0_12;
	mul.lo.s32 	%r3, %r17, %r1;
	and.b32  	%r4, %r17, 7;
	setp.lt.u32 	%p2, %r17, 8;
	mov.f32 	%f67, 0f00000000;
	mov.b32 	%r38, 0;
	@%p2 bra 	$L__BB0_4;
	and.b32  	%r25, %r17, 2147483640;
	neg.s32 	%r36, %r25;
	mul.wide.u32 	%rd3, %r17, 28;
	mul.wide.u32 	%rd4, %r17, 24;
	mul.wide.u32 	%rd5, %r17, 16;
	mul.wide.u32 	%rd6, %r17, 12;
	mul.wide.u32 	%rd7, %r17, 8;
	mul.wide.u32 	%rd15, %r3, 4;
	add.s64 	%rd16, %rd15, %rd2;
	add.s64 	%rd59, %rd16, 16;
	mul.wide.u32 	%rd9, %r17, 4;
	mov.f32 	%f67, 0f00000000;
	mov.u32 	%r35, %r2;
$L__BB0_3:
	.pragma "nounroll";
	and.b32  	%r38, %r17, 2147483640;
	mul.wide.s32 	%rd17, %r35, 4;
	add.s64 	%rd18, %rd1, %rd17;
	ld.global.nc.f32 	%f17, [%rd59+-16];
	ld.global.nc.f32 	%f18, [%rd18];
	fma.rn.f32 	%f19, %f17, %f18, %f67;
	ld.global.nc.f32 	%f20, [%rd59+-12];
	add.s64 	%rd19, %rd18, %rd9;
	ld.global.nc.f32 	%f21, [%rd19];
	fma.rn.f32 	%f22, %f20, %f21, %f19;
	ld.global.nc.f32 	%f23, [%rd59+-8];
	add.s64 	%rd20, %rd18, %rd7;
	ld.global.nc.f32 	%f24, [%rd20];
	fma.rn.f32 	%f25, %f23, %f24, %f22;
	ld.global.nc.f32 	%f26, [%rd59+-4];
	add.s64 	%rd21, %rd18, %rd6;
	ld.global.nc.f32 	%f27, [%rd21];
	fma.rn.f32 	%f28, %f26, %f27, %f25;
	ld.global.nc.f32 	%f29, [%rd59];
	add.s64 	%rd22, %rd18, %rd5;
	ld.global.nc.f32 	%f30, [%rd22];
	fma.rn.f32 	%f31, %f29, %f30, %f28;
	ld.global.nc.f32 	%f32, [%rd59+4];
	mul.wide.u32 	%rd23, %r17, 20;
	add.s64 	%rd24, %rd18, %rd23;
	ld.global.nc.f32 	%f33, [%rd24];
	fma.rn.f32 	%f34, %f32, %f33, %f31;
	ld.global.nc.f32 	%f35, [%rd59+8];
	add.s64 	%rd25, %rd18, %rd4;
	ld.global.nc.f32 	%f36, [%rd25];
	fma.rn.f32 	%f37, %f35, %f36, %f34;
	ld.global.nc.f32 	%f38, [%rd59+12];
	add.s64 	%rd26, %rd18, %rd3;
	ld.global.nc.f32 	%f39, [%rd26];
	fma.rn.f32 	%f67, %f38, %f39, %f37;
	add.s32 	%r36, %r36, 8;
	shl.b32 	%r26, %r17, 3;
	add.s32 	%r35, %r35, %r26;
	add.s64 	%rd59, %rd59, 32;
	setp.ne.s32 	%p3, %r36, 0;
	@%p3 bra 	$L__BB0_3;
$L__BB0_4:
	setp.eq.s32 	%p4, %r4, 0;
	@%p4 bra 	$L__BB0_12;
	and.b32  	%r12, %r17, 3;
	setp.lt.u32 	%p5, %r4, 4;
	@%p5 bra 	$L__BB0_7;
	add.s32 	%r27, %r38, %r3;
	mul.wide.u32 	%rd27, %r27, 4;
	add.s64 	%rd28, %rd2, %rd27;
	ld.global.nc.f32 	%f41, [%rd28];
	mad.lo.s32 	%r28, %r38, %r17, %r2;
	mul.wide.s32 	%rd29, %r28, 4;
	add.s64 	%rd30, %rd1, %rd29;
	ld.global.nc.f32 	%f42, [%rd30];
	fma.rn.f32 	%f43, %f41, %f42, %f67;
	cvt.u64.u32 	%rd31, %r3;
	cvt.u64.u32 	%rd32, %r38;
	add.s64 	%rd33, %rd32, %rd31;
	shl.b64 	%rd34, %rd33, 2;
	add.s64 	%rd35, %rd2, %rd34;
	ld.global.nc.f32 	%f44, [%rd35+4];
	mul.wide.u32 	%rd36, %r17, 4;
	add.s64 	%rd37, %rd30, %rd36;
	ld.global.nc.f32 	%f45, [%rd37];
	fma.rn.f32 	%f46, %f44, %f45, %f43;
	ld.global.nc.f32 	%f47, [%rd35+8];
	add.s64 	%rd38, %rd37, %rd36;
	ld.global.nc.f32 	%f48, [%rd38];
	fma.rn.f32 	%f49, %f47, %f48, %f46;
	ld.global.nc.f32 	%f50, [%rd35+12];
	add.s64 	%rd39, %rd38, %rd36;
	ld.global.nc.f32 	%f51, [%rd39];
	fma.rn.f32 	%f67, %f50, %f51, %f49;
	add.s32 	%r38, %r38, 4;
$L__BB0_7:
	setp.eq.s32 	%p6, %r12, 0;
	@%p6 bra 	$L__BB0_12;
	setp.eq.s32 	%p7, %r12, 1;
	@%p7 bra 	$L__BB0_10;
	add.s32 	%r29, %r38, %r3;
	mul.wide.u32 	%rd40, %r29, 4;
	add.s64 	%rd41, %rd2, %rd40;
	ld.global.nc.f32 	%f53, [%rd41];
	mad.lo.s32 	%r30, %r38, %r17, %r2;
	mul.wide.s32 	%rd42, %r30, 4;
	add.s64 	%rd43, %rd1, %rd42;
	ld.global.nc.f32 	%f54, [%rd43];
	fma.rn.f32 	%f55, %f53, %f54, %f67;
	cvt.u64.u32 	%rd44, %r3;
	cvt.u64.u32 	%rd45, %r38;
	add.s64 	%rd46, %rd45, %rd44;
	shl.b64 	%rd47, %rd46, 2;
	add.s64 	%rd48, %rd2, %rd47;
	ld.global.nc.f32 	%f56, [%rd48+4];
	mul.wide.u32 	%rd49, %r17, 4;
	add.s64 	%rd50, %rd43, %rd49;
	ld.global.nc.f32 	%f57, [%rd50];
	fma.rn.f32 	%f67, %f56, %f57, %f55;
	add.s32 	%r38, %r38, 2;
$L__BB0_10:
	and.b32  	%r31, %r17, 1;
	setp.eq.b32 	%p8, %r31, 1;
	not.pred 	%p9, %p8;
	@%p9 bra 	$L__BB0_12;
	add.s32 	%r32, %r38, %r3;
	mul.wide.u32 	%rd51, %r32, 4;
	add.s64 	%rd52, %rd2, %rd51;
	ld.global.nc.f32 	%f58, [%rd52];
	mad.lo.s32 	%r33, %r38, %r17, %r2;
	mul.wide.s32 	%rd53, %r33, 4;
	add.s64 	%rd54, %rd1, %rd53;
	ld.global.nc.f32 	%f59, [%rd54];
	fma.rn.f32 	%f67, %f58, %f59, %f67;
$L__BB0_12:
	ld.param.u64 	%rd58, [_Z14multiplyKernelPKfS0_Pfi_param_2];
	cvta.to.global.u64 	%rd55, %rd58;
	mad.lo.s32 	%r34, %r17, %r1, %r2;
	mul.wide.s32 	%rd56, %r34, 4;
	add.s64 	%rd57, %rd55, %rd56;
	st.global.f32 	[%rd57], %f67;
	ret;

}


// ===== COMPILED SASS (sm_100) =====

	.target	sm_100

	.elftype	@"ET_EXEC"


//--------------------- .note.nv.tkinfo           --------------------------
	.section	.note.nv.tkinfo,"",@"SHT_NOTE"
	.sectionflags	@"SHF_NOTE_NV_TKINFO"
	.tkinfo
        /*0018*/ 	.word	0x00000002
        /*0030*/ 	.string	""
        /*0030*/ 	.string	"ptxas"
        /*0030*/ 	.string	"Cuda compilation tools, release 13.0, V13.0.88"
        /*0030*/ 	.string	"Build cuda_13.0.r13.0/compiler.36424714_0"
        /*0030*/ 	.string	"-arch sm_100 -m 64 "



//--------------------- .note.nv.cuinfo           --------------------------
	.section	.note.nv.cuinfo,"",@"SHT_NOTE"
	.sectionflags	@"SHF_NOTE_NV_CUINFO"
        /*0018*/ 	.short	0x0002
        /*001a*/ 	.short	0x0064
        /*001c*/ 	.short	0x0082
	.zero		2


//--------------------- .nv.info                  --------------------------
	.section	.nv.info,"",@"SHT_CUDA_INFO"
	.align	4


	//----- nvinfo : EIATTR_REGCOUNT
	.align		4
        /*0000*/ 	.byte	0x04, 0x2f
        /*0002*/ 	.short	(.L_5 - .L_4)
	.align		4
.L_4:
        /*0004*/ 	.word	index@(_Z14multiplyKernelPKfS0_Pfi)
        /*0008*/ 	.word	0x00000020


	//----- nvinfo : EIATTR_FRAME_SIZE
	.align		4
.L_5:
        /*000c*/ 	.byte	0x04, 0x11
        /*000e*/ 	.short	(.L_7 - .L_6)
	.align		4
.L_6:
        /*0010*/ 	.word	index@(_Z14multiplyKernelPKfS0_Pfi)
        /*0014*/ 	.word	0x00000000


	//----- nvinfo : EIATTR_MIN_STACK_SIZE
	.align		4
.L_7:
        /*0018*/ 	.byte	0x04, 0x12
        /*001a*/ 	.short	(.L_9 - .L_8)
	.align		4
.L_8:
        /*001c*/ 	.word	index@(_Z14multiplyKernelPKfS0_Pfi)
        /*0020*/ 	.word	0x00000000
.L_9:


//--------------------- .nv.compat                --------------------------
	.section	.nv.compat,"",@"SHT_CUDA_COMPAT_INFO"
	.align	4
        /*0000*/ 	.byte	0x02, 0x09, 0x00, 0x00, 0x02, 0x02, 0x01, 0x00, 0x02, 0x05, 0x05, 0x00, 0x03, 0x07, 0x01, 0x01
        /*0010*/ 	.byte	0x02, 0x03, 0x00, 0x00, 0x02, 0x06, 0x01, 0x00, 0x04, 0x0b, 0x08, 0x00, 0x09, 0x00, 0x00, 0x00
        /*0020*/ 	.byte	0x00, 0x00, 0x00, 0x00


//--------------------- .nv.info._Z14multiplyKernelPKfS0_Pfi --------------------------
	.section	.nv.info._Z14multiplyKernelPKfS0_Pfi,"",@"SHT_CUDA_INFO"
	.sectionflags	@""
	.align	4


	//----- nvinfo : EIATTR_CUDA_API_VERSION
	.align		4
        /*0000*/ 	.byte	0x04, 0x37
        /*0002*/ 	.short	(.L_11 - .L_10)
.L_10:
        /*0004*/ 	.word	0x00000082


	//----- nvinfo : EIATTR_KPARAM_INFO
	.align		4
.L_11:
        /*0008*/ 	.byte	0x04, 0x17
        /*000a*/ 	.short	(.L_13 - .L_12)
.L_12:
        /*000c*/ 	.word	0x00000000
        /*0010*/ 	.short	0x0003
        /*0012*/ 	.short	0x0018
        /*0014*/ 	.byte	0x00, 0xf0, 0x11, 0x00


	//----- nvinfo : EIATTR_KPARAM_INFO
	.align		4
.L_13:
        /*0018*/ 	.byte	0x04, 0x17
        /*001a*/ 	.short	(.L_15 - .L_14)
.L_14:
        /*001c*/ 	.word	0x00000000
        /*0020*/ 	.short	0x0002
        /*0022*/ 	.short	0x0010
        /*0024*/ 	.byte	0x00, 0xf5, 0x21, 0x00


	//----- nvinfo : EIATTR_KPARAM_INFO
	.align		4
.L_15:
        /*0028*/ 	.byte	0x04, 0x17
        /*002a*/ 	.short	(.L_17 - .L_16)
.L_16:
        /*002c*/ 	.word	0x00000000
        /*0030*/ 	.short	0x0001
        /*0032*/ 	.short	0x0008
        /*0034*/ 	.byte	0x00, 0xf5, 0x21, 0x00


	//----- nvinfo : EIATTR_KPARAM_INFO
	.align		4
.L_17:
        /*0038*/ 	.byte	0x04, 0x17
        /*003a*/ 	.short	(.L_19 - .L_18)
.L_18:
        /*003c*/ 	.word	0x00000000
        /*0040*/ 	.short	0x0000
        /*0042*/ 	.short	0x0000
        /*0044*/ 	.byte	0x00, 0xf5, 0x21, 0x00


	//----- nvinfo : EIATTR_SPARSE_MMA_MASK
	.align		4
.L_19:
        /*0048*/ 	.byte	0x03, 0x50
        /*004a*/ 	.short	0x0000


	//----- nvinfo : EIATTR_MAXREG_COUNT
	.align		4
        /*004c*/ 	.byte	0x03, 0x1b
        /*004e*/ 	.short	0x00ff


	//----- nvinfo : EIATTR_MERCURY_ISA_VERSION
	.align		4
        /*0050*/ 	.byte	0x03, 0x5f
        /*0052*/ 	.short	0x0101


	//----- nvinfo : EIATTR_VRC_CTA_INIT_COUNT
	.align		4
        /*0054*/ 	.byte	0x02, 0x4a
	.zero		1
	.zero		1


	//----- nvinfo : EIATTR_EXIT_INSTR_OFFSETS
	.align		4
        /*0058*/ 	.byte	0x04, 0x1c
        /*005a*/ 	.short	(.L_21 - .L_20)


	//   ....[0]....
.L_20:
        /*005c*/ 	.word	0x000008a0


	//----- nvinfo : EIATTR_CBANK_PARAM_SIZE
	.align		4
.L_21:
        /*0060*/ 	.byte	0x03, 0x19
        /*0062*/ 	.short	0x001c


	//----- nvinfo : EIATTR_PARAM_CBANK
	.align		4
        /*0064*/ 	.byte	0x04, 0x0a
        /*0066*/ 	.short	(.L_23 - .L_22)
	.align		4
.L_22:
        /*0068*/ 	.word	index@(.nv.constant0._Z14multiplyKernelPKfS0_Pfi)
        /*006c*/ 	.short	0x0380
        /*006e*/ 	.short	0x001c


	//----- nvinfo : EIATTR_SW_WAR
	.align		4
.L_23:
        /*0070*/ 	.byte	0x04, 0x36
        /*0072*/ 	.short	(.L_25 - .L_24)
.L_24:
        /*0074*/ 	.word	0x00000008
.L_25:


//--------------------- .nv.callgraph             --------------------------
	.section	.nv.callgraph,"",@"SHT_CUDA_CALLGRAPH"
	.align	4
	.sectionentsize	8
	.align		4
        /*0000*/ 	.word	0x00000000
	.align		4
        /*0004*/ 	.word	0xffffffff
	.align		4
        /*0008*/ 	.word	0x00000000
	.align		4
        /*000c*/ 	.word	0xfffffffe
	.align		4
        /*0010*/ 	.word	0x00000000
	.align		4
        /*0014*/ 	.word	0xfffffffd
	.align		4
        /*0018*/ 	.word	0x00000000
	.align		4
        /*001c*/ 	.word	0xfffffffc


//--------------------- .nv.constant3             --------------------------
	.section	.nv.constant3,"a",@progbits
	.align	4
.nv.constant3:
	.type		N,@object
	.size		N,(BYTES - N)
N:
        /*0000*/ 	.byte	0x00, 0x08, 0x00, 0x00
	.type		BYTES,@object
	.size		BYTES,(THREADS - BYTES)
BYTES:
        /*0004*/ 	.byte	0x00, 0x00, 0x00, 0x01
	.type		THREADS,@object
	.size		THREADS,(SUB_SIZE - THREADS)
THREADS:
        /*0008*/ 	.byte	0x20, 0x00, 0x00, 0x00
	.type		SUB_SIZE,@object
	.size		SUB_SIZE,(.L_3 - SUB_SIZE)
SUB_SIZE:
        /*000c*/ 	.byte	0x20, 0x00, 0x00, 0x00
.L_3:


//--------------------- .text._Z14multiplyKernelPKfS0_Pfi --------------------------
	.section	.text._Z14multiplyKernelPKfS0_Pfi,"ax",@progbits
	.align	128
        .global         _Z14multiplyKernelPKfS0_Pfi
        .type           _Z14multiplyKernelPKfS0_Pfi,@function
        .size           _Z14multiplyKernelPKfS0_Pfi,(.L_x_5 - _Z14multiplyKernelPKfS0_Pfi)
        .other          _Z14multiplyKernelPKfS0_Pfi,@"STO_CUDA_ENTRY STV_DEFAULT"
_Z14multiplyKernelPKfS0_Pfi:
.text._Z14multiplyKernelPKfS0_Pfi:
[----:B------:R-:W-:Y:S08]  /*0000*/  LDC R1, c[0x0][0x37c] ;  /* 0x0000df00ff017b82 */ /* 0x000ff00000000800 */
[----:B------:R-:W0:Y:S01]  /*0010*/  LDC R17, c[0x0][0x398] ;  /* 0x0000e600ff117b82 */ /* 0x000e220000000800 */
[----:B------:R-:W1:Y:S01]  /*0020*/  S2R R3, SR_TID.Y ;  /* 0x0000000000037919 */ /* 0x000e620000002200 */
[----:B------:R-:W2:Y:S01]  /*0030*/  LDCU.64 UR4, c[0x0][0x358] ;  /* 0x00006b00ff0477ac */ /* 0x000ea20008000a00 */
[----:B------:R-:W-:Y:S01]  /*0040*/  HFMA2 R27, -RZ, RZ, 0, 0 ;  /* 0x00000000ff1b7431 */ /* 0x000fe200000001ff */
[----:B------:R-:W3:Y:S04]  /*0050*/  S2R R5, SR_TID.X ;  /* 0x0000000000057919 */ /* 0x000ee80000002100 */
[----:B------:R-:W1:Y:S08]  /*0060*/  LDC R0, c[0x0][0x364] ;  /* 0x0000d900ff007b82 */ /* 0x000e700000000800 */
[----:B------:R-:W1:Y:S08]  /*0070*/  S2UR UR6, SR_CTAID.Y ;  /* 0x00000000000679c3 */ /* 0x000e700000002600 */
[----:B------:R-:W3:Y:S01]  /*0080*/  S2UR UR7, SR_CTAID.X ;  /* 0x00000000000779c3 */ /* 0x000ee20000002500 */
[----:B0-----:R-:W-:-:S07]  /*0090*/  ISETP.GE.AND P0, PT, R17, 0x1, PT ;  /* 0x000000011100780c */ /* 0x001fce0003f06270 */
[----:B------:R-:W3:Y:S01]  /*00a0*/  LDC R16, c[0x0][0x360] ;  /* 0x0000d800ff107b82 */ /* 0x000ee20000000800 */
[----:B-1----:R-:W-:Y:S02]  /*00b0*/  IMAD R0, R0, UR6, R3 ;  /* 0x0000000600007c24 */ /* 0x002fe4000f8e0203 */
[----:B---3--:R-:W-:-:S03]  /*00c0*/  IMAD R16, R16, UR7, R5 ;  /* 0x0000000710107c24 */ /* 0x008fc6000f8e0205 */
[----:B--2---:R-:W-:Y:S05]  /*00d0*/  @!P0 BRA `(.L_x_0) ;  /* 0x0000000400e08947 */ /* 0x004fea0003800000 */
[C---:B------:R-:W-:Y:S01]  /*00e0*/  ISETP.GE.U32.AND P0, PT, R17.reuse, 0x8, PT ;  /* 0x000000081100780c */ /* 0x040fe20003f06070 */
[----:B------:R-:W-:Y:S01]  /*00f0*/  IMAD R19, R0, R17, RZ ;  /* 0x0000001100137224 */ /* 0x000fe200078e02ff */
[----:B------:R-:W-:Y:S02]  /*0100*/  LOP3.LUT R24, R17, 0x7, RZ, 0xc0, !PT ;  /* 0x0000000711187812 */ /* 0x000fe400078ec0ff */
[----:B------:R-:W-:Y:S02]  /*0110*/  MOV R27, RZ ;  /* 0x000000ff001b7202 */ /* 0x000fe40000000f00 */
[----:B------:R-:W-:-:S07]  /*0120*/  MOV R20, RZ ;  /* 0x000000ff00147202 */ /* 0x000fce0000000f00 */
[----:B------:R-:W-:Y:S05]  /*0130*/  @!P0 BRA `(.L_x_1) ;  /* 0x0000000000c48947 */ /* 0x000fea0003800000 */
[----:B------:R-:W0:Y:S01]  /*0140*/  LDC.64 R2, c[0x0][0x380] ;  /* 0x0000e000ff027b82 */ /* 0x000e220000000a00 */
[----:B------:R-:W-:Y:S02]  /*0150*/  LOP3.LUT R20, R17, 0x7ffffff8, RZ, 0xc0, !PT ;  /* 0x7ffffff811147812 */ /* 0x000fe400078ec0ff */
[----:B------:R-:W-:Y:S02]  /*0160*/  MOV R27, RZ ;  /* 0x000000ff001b7202 */ /* 0x000fe40000000f00 */
[----:B------:R-:W-:Y:S02]  /*0170*/  MOV R18, R16 ;  /* 0x0000001000127202 */ /* 0x000fe40000000f00 */
[----:B------:R-:W-:Y:S01]  /*0180*/  IADD3 R21, PT, PT, -R20, RZ, RZ ;  /* 0x000000ff14157210 */ /* 0x000fe20007ffe1ff */
[----:B0-----:R-:W-:-:S03]  /*0190*/  IMAD.WIDE.U32 R2, R19, 0x4, R2 ;  /* 0x0000000413027825 */ /* 0x001fc600078e0002 */
[----:B------:R-:W-:-:S04]  /*01a0*/  IADD3 R6, P0, PT, R2, 0x10, RZ ;  /* 0x0000001002067810 */ /* 0x000fc80007f1e0ff */
[----:B------:R-:W-:-:S09]  /*01b0*/  IADD3.X R7, PT, PT, RZ, R3, RZ, P0, !PT ;  /* 0x00000003ff077210 */ /* 0x000fd200007fe4ff */
.L_x_2:
[----:B------:R-:W0:Y:S01]  /*01c0*/  LDC.64 R4, c[0x0][0x388] ;  /* 0x0000e200ff047b82 */ /* 0x000e220000000a00 */
[----:B------:R-:W-:Y:S02]  /*01d0*/  MOV R2, R6 ;  /* 0x0000000600027202 */ /* 0x000fe40000000f00 */
[----:B------:R-:W-:-:S05]  /*01e0*/  MOV R3, R7 ;  /* 0x0000000700037202 */ /* 0x000fca0000000f00 */
[----:B------:R-:W2:Y:S04]  /*01f0*/  LDG.E.CONSTANT R12, desc[UR4][R2.64+-0x10] ;  /* 0xfffff004020c7981 */ /* 0x000ea8000c1e9900 */
[----:B------:R-:W3:Y:S04]  /*0200*/  LDG.E.CONSTANT R23, desc[UR4][R2.64+-0xc] ;  /* 0xfffff40402177981 */ /* 0x000ee8000c1e9900 */
[----:B------:R-:W4:Y:S04]  /*0210*/  LDG.E.CONSTANT R25, desc[UR4][R2.64+-0x8] ;  /* 0xfffff80402197981 */ /* 0x000f28000c1e9900 */
[----:B------:R-:W5:Y:S01]  /*0220*/  LDG.E.CONSTANT R29, desc[UR4][R2.64+-0x4] ;  /* 0xfffffc04021d7981 */ /* 0x000f62000c1e9900 */
[----:B0-----:R-:W-:-:S03]  /*0230*/  IMAD.WIDE R4, R18, 0x4, R4 ;  /* 0x0000000412047825 */ /* 0x001fc600078e0204 */
[----:B------:R-:W5:Y:S04]  /*0240*/  LDG.E.CONSTANT R28, desc[UR4][R2.64+0x4] ;  /* 0x00000404021c7981 */ /* 0x000f68000c1e9900 */
[----:B------:R-:W2:Y:S01]  /*0250*/  LDG.E.CONSTANT R13, desc[UR4][R4.64] ;  /* 0x00000004040d7981 */ /* 0x000ea2000c1e9900 */
[----:B------:R-:W-:-:S04]  /*0260*/  IMAD.WIDE.U32 R14, R17, 0x4, R4 ;  /* 0x00000004110e7825 */ /* 0x000fc800078e0004 */
[C-C-:B------:R-:W-:Y:S01]  /*0270*/  IMAD.WIDE.U32 R6, R17.reuse, 0x8, R4.reuse ;  /* 0x0000000811067825 */ /* 0x140fe200078e0004 */
[----:B------:R0:W3:Y:S03]  /*0280*/  LDG.E.CONSTANT R22, desc[UR4][R14.64] ;  /* 0x000000040e167981 */ /* 0x0000e6000c1e9900 */
[C-C-:B------:R-:W-:Y:S02]  /*0290*/  IMAD.WIDE.U32 R10, R17.reuse, 0xc, R4.reuse ;  /* 0x0000000c110a7825 */ /* 0x140fe400078e0004 */
[----:B------:R-:W4:Y:S02]  /*02a0*/  LDG.E.CONSTANT R6, desc[UR4][R6.64] ;  /* 0x0000000406067981 */ /* 0x000f24000c1e9900 */
[C-C-:B------:R-:W-:Y:S02]  /*02b0*/  IMAD.WIDE.U32 R8, R17.reuse, 0x10, R4.reuse ;  /* 0x0000001011087825 */ /* 0x140fe400078e0004 */
[----:B------:R-:W5:Y:S02]  /*02c0*/  LDG.E.CONSTANT R10, desc[UR4][R10.64] ;  /* 0x000000040a0a7981 */ /* 0x000f64000c1e9900 */
[----:B0-----:R-:W-:-:S02]  /*02d0*/  IMAD.WIDE.U32 R14, R17, 0x18, R4 ;  /* 0x00000018110e7825 */ /* 0x001fc400078e0004 */
[----:B------:R-:W5:Y:S04]  /*02e0*/  LDG.E.CONSTANT R8, desc[UR4][R8.64] ;  /* 0x0000000408087981 */ /* 0x000f68000c1e9900 */
[----:B------:R-:W5:Y:S04]  /*02f0*/  LDG.E.CONSTANT R14, desc[UR4][R14.64] ;  /* 0x000000040e0e7981 */ /* 0x000f68000c1e9900 */
[----:B------:R-:W5:Y:S04]  /*0300*/  LDG.E.CONSTANT R7, desc[UR4][R2.64+0x8] ;  /* 0x0000080402077981 */ /* 0x000f68000c1e9900 */
[----:B------:R-:W5:Y:S01]  /*0310*/  LDG.E.CONSTANT R9, desc[UR4][R2.64+0xc] ;  /* 0x00000c0402097981 */ /* 0x000f62000c1e9900 */
[----:B--2---:R-:W-:Y:S01]  /*0320*/  FFMA R26, R12, R13, R27 ;  /* 0x0000000d0c1a7223 */ /* 0x004fe2000000001b */
[----:B------:R-:W-:-:S02]  /*0330*/  IMAD.WIDE.U32 R12, R17, 0x14, R4 ;  /* 0x00000014110c7825 */ /* 0x000fc400078e0004 */
[----:B------:R-:W2:Y:S02]  /*0340*/  LDG.E.CONSTANT R27, desc[UR4][R2.64] ;  /* 0x00000004021b7981 */ /* 0x000ea4000c1e9900 */
[----:B------:R-:W-:Y:S02]  /*0350*/  IMAD.WIDE.U32 R4, R17, 0x1c, R4 ;  /* 0x0000001c11047825 */ /* 0x000fe400078e0004 */
[----:B------:R-:W2:Y:S04]  /*0360*/  LDG.E.CONSTANT R13, desc[UR4][R12.64] ;  /* 0x000000040c0d7981 */ /* 0x000ea8000c1e9900 */
[----:B------:R-:W2:Y:S01]  /*0370*/  LDG.E.CONSTANT R4, desc[UR4][R4.64] ;  /* 0x0000000404047981 */ /* 0x000ea2000c1e9900 */
[----:B---3--:R-:W-:Y:S01]  /*0380*/  FFMA R22, R23, R22, R26 ;  /* 0x0000001617167223 */ /* 0x008fe2000000001a */
[----:B------:R-:W-:-:S03]  /*0390*/  IADD3 R21, PT, PT, R21, 0x8, RZ ;  /* 0x0000000815157810 */ /* 0x000fc60007ffe0ff */
[----:B----4-:R-:W-:Y:S01]  /*03a0*/  FFMA R6, R25, R6, R22 ;  /* 0x0000000619067223 */ /* 0x010fe20000000016 */
[----:B------:R-:W-:-:S03]  /*03b0*/  ISETP.NE.AND P0, PT, R21, RZ, PT ;  /* 0x000000ff1500720c */ /* 0x000fc60003f05270 */
[----:B-----5:R-:W-:Y:S01]  /*03c0*/  FFMA R6, R29, R10, R6 ;  /* 0x0000000a1d067223 */ /* 0x020fe20000000006 */
[----:B------:R-:W-:-:S03]  /*03d0*/  LEA R18, R17, R18, 0x3 ;  /* 0x0000001211127211 */ /* 0x000fc600078e18ff */
[----:B--2---:R-:W-:Y:S01]  /*03e0*/  FFMA R27, R27, R8, R6 ;  /* 0x000000081b1b7223 */ /* 0x004fe20000000006 */
[----:B------:R-:W-:-:S03]  /*03f0*/  IADD3 R6, P1, PT, R2, 0x20, RZ ;  /* 0x0000002002067810 */ /* 0x000fc60007f3e0ff */
[----:B------:R-:W-:-:S04]  /*0400*/  FFMA R28, R28, R13, R27 ;  /* 0x0000000d1c1c7223 */ /* 0x000fc8000000001b */
[----:B------:R-:W-:Y:S01]  /*0410*/  FFMA R14, R7, R14, R28 ;  /* 0x0000000e070e7223 */ /* 0x000fe2000000001c */
[----:B------:R-:W-:-:S03]  /*0420*/  IADD3.X R7, PT, PT, RZ, R3, RZ, P1, !PT ;  /* 0x00000003ff077210 */ /* 0x000fc60000ffe4ff */
[----:B------:R-:W-:Y:S01]  /*0430*/  FFMA R27, R9, R4, R14 ;  /* 0x00000004091b7223 */ /* 0x000fe2000000000e */
[----:B------:R-:W-:Y:S06]  /*0440*/  @P0 BRA `(.L_x_2) ;  /* 0xfffffffc005c0947 */ /* 0x000fec000383ffff */
.L_x_1:
[----:B------:R-:W-:-:S13]  /*0450*/  ISETP.NE.AND P0, PT, R24, RZ, PT ;  /* 0x000000ff1800720c */ /* 0x000fda0003f05270 */
[----:B------:R-:W-:Y:S05]  /*0460*/  @!P0 BRA `(.L_x_0) ;  /* 0x0000000000fc8947 */ /* 0x000fea0003800000 */
[----:B------:R-:W-:Y:S02]  /*0470*/  ISETP.GE.U32.AND P1, PT, R24, 0x4, PT ;  /* 0x000000041800780c */ /* 0x000fe40003f26070 */
[----:B------:R-:W-:-:S04]  /*0480*/  LOP3.LUT R14, R17, 0x3, RZ, 0xc0, !PT ;  /* 0x00000003110e7812 */ /* 0x000fc800078ec0ff */
[----:B------:R-:W-:-:S07]  /*0490*/  ISETP.NE.AND P0, PT, R14, RZ, PT ;  /* 0x000000ff0e00720c */ /* 0x000fce0003f05270 */
[----:B------:R-:W-:Y:S06]  /*04a0*/  @!P1 BRA `(.L_x_3) ;  /* 0x00000000006c9947 */ /* 0x000fec0003800000 */
[----:B------:R-:W0:Y:S01]  /*04b0*/  LDC.64 R8, c[0x0][0x388] ;  /* 0x0000e200ff087b82 */ /* 0x000e220000000a00 */
[----:B------:R-:W1:Y:S01]  /*04c0*/  LDCU.64 UR6, c[0x0][0x380] ;  /* 0x00007000ff0677ac */ /* 0x000e620008000a00 */
[----:B------:R-:W-:Y:S01]  /*04d0*/  IMAD R5, R20, R17, R16 ;  /* 0x0000001114057224 */ /* 0x000fe200078e0210 */
[CC--:B------:R-:W-:Y:S02]  /*04e0*/  IADD3 R3, PT, PT, R19.reuse, R20.reuse, RZ ;  /* 0x0000001413037210 */ /* 0x0c0fe40007ffe0ff */
[----:B------:R-:W-:-:S03]  /*04f0*/  IADD3 R4, P1, PT, R19, R20, RZ ;  /* 0x0000001413047210 */ /* 0x000fc60007f3e0ff */
[----:B------:R-:W2:Y:S01]  /*0500*/  LDC.64 R12, c[0x0][0x380] ;  /* 0x0000e000ff0c7b82 */ /* 0x000ea20000000a00 */
[----:B0-----:R-:W-:-:S04]  /*0510*/  IMAD.WIDE R8, R5, 0x4, R8 ;  /* 0x0000000405087825 */ /* 0x001fc800078e0208 */
[----:B------:R-:W-:Y:S02]  /*0520*/  IMAD.WIDE.U32 R10, R17, 0x4, R8 ;  /* 0x00000004110a7825 */ /* 0x000fe400078e0008 */
[----:B------:R-:W3:Y:S02]  /*0530*/  LDG.E.CONSTANT R8, desc[UR4][R8.64] ;  /* 0x0000000408087981 */ /* 0x000ee4000c1e9900 */
[----:B--2---:R-:W-:Y:S01]  /*0540*/  IMAD.WIDE.U32 R12, R3, 0x4, R12 ;  /* 0x00000004030c7825 */ /* 0x004fe200078e000c */
[----:B------:R-:W-:Y:S02]  /*0550*/  IADD3.X R3, PT, PT, RZ, RZ, RZ, P1, !PT ;  /* 0x000000ffff037210 */ /* 0x000fe40000ffe4ff */
[----:B-1----:R-:W-:-:S03]  /*0560*/  LEA R2, P1, R4, UR6, 0x2 ;  /* 0x0000000604027c11 */ /* 0x002fc6000f8210ff */
[----:B------:R-:W3:Y:S01]  /*0570*/  LDG.E.CONSTANT R12, desc[UR4][R12.64] ;  /* 0x000000040c0c7981 */ /* 0x000ee2000c1e9900 */
[----:B------:R-:W-:Y:S01]  /*0580*/  LEA.HI.X R3, R4, UR7, R3, 0x2, P1 ;  /* 0x0000000704037c11 */ /* 0x000fe200088f1403 */
[C---:B------:R-:W-:Y:S02]  /*0590*/  IMAD.WIDE.U32 R4, R17.reuse, 0x4, R10 ;  /* 0x0000000411047825 */ /* 0x040fe400078e000a */
[----:B------:R-:W2:Y:S04]  /*05a0*/  LDG.E.CONSTANT R10, desc[UR4][R10.64] ;  /* 0x000000040a0a7981 */ /* 0x000ea8000c1e9900 */
[----:B------:R-:W2:Y:S01]  /*05b0*/  LDG.E.CONSTANT R18, desc[UR4][R2.64+0x4] ;  /* 0x0000040402127981 */ /* 0x000ea2000c1e9900 */
[----:B------:R-:W-:-:S03]  /*05c0*/  IMAD.WIDE.U32 R6, R17, 0x4, R4 ;  /* 0x0000000411067825 */ /* 0x000fc600078e0004 */
[----:B------:R-:W4:Y:S04]  /*05d0*/  LDG.E.CONSTANT R21, desc[UR4][R4.64] ;  /* 0x0000000404157981 */ /* 0x000f28000c1e9900 */
[----:B------:R-:W4:Y:S04]  /*05e0*/  LDG.E.CONSTANT R15, desc[UR4][R2.64+0x8] ;  /* 0x00000804020f7981 */ /* 0x000f28000c1e9900 */
[----:B------:R-:W5:Y:S04]  /*05f0*/  LDG.E.CONSTANT R22, desc[UR4][R2.64+0xc] ;  /* 0x00000c0402167981 */ /* 0x000f68000c1e9900 */
[----:B------:R-:W5:Y:S01]  /*0600*/  LDG.E.CONSTANT R6, desc[UR4][R6.64] ;  /* 0x0000000406067981 */ /* 0x000f62000c1e9900 */
[----:B------:R-:W-:Y:S01]  /*0610*/  IADD3 R20, PT, PT, R20, 0x4, RZ ;  /* 0x0000000414147810 */ /* 0x000fe20007ffe0ff */
[----:B---3--:R-:W-:-:S04]  /*0620*/  FFMA R27, R12, R8, R27 ;  /* 0x000000080c1b7223 */ /* 0x008fc8000000001b */
[----:B--2---:R-:W-:-:S04]  /*0630*/  FFMA R18, R18, R10, R27 ;  /* 0x0000000a12127223 */ /* 0x004fc8000000001b */
[----:B----4-:R-:W-:-:S04]  /*0640*/  FFMA R15, R15, R21, R18 ;  /* 0x000000150f0f7223 */ /* 0x010fc80000000012 */
[----:B-----5:R-:W-:-:S07]  /*0650*/  FFMA R27, R22, R6, R15 ;  /* 0x00000006161b7223 */ /* 0x020fce000000000f */
.L_x_3:
[----:B------:R-:W-:Y:S05]  /*0660*/  @!P0 BRA `(.L_x_0) ;  /* 0x00000000007c8947 */ /* 0x000fea0003800000 */
[----:B------:R-:W-:Y:S01]  /*0670*/  ISETP.NE.AND P1, PT, R14, 0x1, PT ;  /* 0x000000010e00780c */ /* 0x000fe20003f25270 */
[----:B------:R-:W0:Y:S01]  /*0680*/  LDC.64 R10, c[0x0][0x380] ;  /* 0x0000e000ff0a7b82 */ /* 0x000e220000000a00 */
[----:B------:R-:W-:-:S04]  /*0690*/  LOP3.LUT R12, R17, 0x1, RZ, 0xc0, !PT ;  /* 0x00000001110c7812 */ /* 0x000fc800078ec0ff */
[----:B------:R-:W-:-:S03]  /*06a0*/  ISETP.NE.U32.AND P0, PT, R12, 0x1, PT ;  /* 0x000000010c00780c */ /* 0x000fc60003f05070 */
[----:B------:R-:W1:Y:S04]  /*06b0*/  LDC.64 R8, c[0x0][0x388] ;  /* 0x0000e200ff087b82 */ /* 0x000e680000000a00 */
[CC--:B------:R-:W-:Y:S02]  /*06c0*/  @P1 IADD3 R13, PT, PT, R19.reuse, R20.reuse, RZ ;  /* 0x00000014130d1210 */ /* 0x0c0fe40007ffe0ff */
[----:B------:R-:W-:Y:S02]  /*06d0*/  @P1 IADD3 R12, P2, PT, R19, R20, RZ ;  /* 0x00000014130c1210 */ /* 0x000fe40007f5e0ff */
[----:B------:R-:W2:Y:S02]  /*06e0*/  @P1 LDC.64 R6, c[0x0][0x380] ;  /* 0x0000e000ff061b82 */ /* 0x000ea40000000a00 */
[----:B------:R-:W-:-:S06]  /*06f0*/  @P1 IADD3.X R14, PT, PT, RZ, RZ, RZ, P2, !PT ;  /* 0x000000ffff0e1210 */ /* 0x000fcc00017fe4ff */
[----:B------:R-:W3:Y:S01]  /*0700*/  LDC.64 R4, c[0x0][0x380] ;  /* 0x0000e000ff047b82 */ /* 0x000ee20000000a00 */
[----:B0-----:R-:W-:-:S04]  /*0710*/  @P1 IMAD.WIDE.U32 R10, R13, 0x4, R10 ;  /* 0x000000040d0a1825 */ /* 0x001fc800078e000a */
[CC--:B------:R-:W-:Y:S01]  /*0720*/  @P1 IMAD R13, R20.reuse, R17.reuse, R16 ;  /* 0x00000011140d1224 */ /* 0x0c0fe200078e0210 */
[----:B------:R-:W-:Y:S01]  /*0730*/  @P1 IADD3 R20, PT, PT, R20, 0x2, RZ ;  /* 0x0000000214141810 */ /* 0x000fe20007ffe0ff */
[----:B------:R-:W4:Y:S01]  /*0740*/  @P1 LDG.E.CONSTANT R10, desc[UR4][R10.64] ;  /* 0x000000040a0a1981 */ /* 0x000f22000c1e9900 */
[----:B------:R-:W0:Y:S01]  /*0750*/  LDC.64 R2, c[0x0][0x388] ;  /* 0x0000e200ff027b82 */ /* 0x000e220000000a00 */
[----:B-1----:R-:W-:Y:S01]  /*0760*/  @P1 IMAD.WIDE R8, R13, 0x4, R8 ;  /* 0x000000040d081825 */ /* 0x002fe200078e0208 */
[----:B------:R-:W-:Y:S02]  /*0770*/  @!P0 IADD3 R19, PT, PT, R19, R20, RZ ;  /* 0x0000001413138210 */ /* 0x000fe40007ffe0ff */
[----:B--2---:R-:W-:Y:S01]  /*0780*/  @P1 LEA R6, P2, R12, R6, 0x2 ;  /* 0x000000060c061211 */ /* 0x004fe200078410ff */
[----:B------:R-:W-:-:S03]  /*0790*/  @!P0 IMAD R15, R20, R17, R16 ;  /* 0x00000011140f8224 */ /* 0x000fc600078e0210 */
[----:B------:R-:W-:Y:S01]  /*07a0*/  @P1 LEA.HI.X R7, R12, R7, R14, 0x2, P2 ;  /* 0x000000070c071211 */ /* 0x000fe200010f140e */
[----:B------:R-:W-:Y:S01]  /*07b0*/  @P1 IMAD.WIDE.U32 R12, R17, 0x4, R8 ;  /* 0x00000004110c1825 */ /* 0x000fe200078e0008 */
[----:B------:R-:W4:Y:S03]  /*07c0*/  @P1 LDG.E.CONSTANT R14, desc[UR4][R8.64] ;  /* 0x00000004080e1981 */ /* 0x000f26000c1e9900 */
[----:B---3--:R-:W-:Y:S01]  /*07d0*/  @!P0 IMAD.WIDE.U32 R4, R19, 0x4, R4 ;  /* 0x0000000413048825 */ /* 0x008fe200078e0004 */
[----:B------:R-:W2:Y:S04]  /*07e0*/  @P1 LDG.E.CONSTANT R7, desc[UR4][R6.64+0x4] ;  /* 0x0000040406071981 */ /* 0x000ea8000c1e9900 */
[----:B------:R-:W2:Y:S01]  /*07f0*/  @P1 LDG.E.CONSTANT R12, desc[UR4][R12.64] ;  /* 0x000000040c0c1981 */ /* 0x000ea2000c1e9900 */
[----:B0-----:R-:W-:-:S03]  /*0800*/  @!P0 IMAD.WIDE R2, R15, 0x4, R2 ;  /* 0x000000040f028825 */ /* 0x001fc600078e0202 */
[----:B------:R-:W3:Y:S04]  /*0810*/  @!P0 LDG.E.CONSTANT R4, desc[UR4][R4.64] ;  /* 0x0000000404048981 */ /* 0x000ee8000c1e9900 */
[----:B------:R-:W3:Y:S01]  /*0820*/  @!P0 LDG.E.CONSTANT R2, desc[UR4][R2.64] ;  /* 0x0000000402028981 */ /* 0x000ee2000c1e9900 */
[----:B----4-:R-:W-:-:S04]  /*0830*/  @P1 FFMA R10, R10, R14, R27 ;  /* 0x0000000e0a0a1223 */ /* 0x010fc8000000001b */
[----:B--2---:R-:W-:-:S04]  /*0840*/  @P1 FFMA R27, R7, R12, R10 ;  /* 0x0000000c071b1223 */ /* 0x004fc8000000000a */
[----:B---3--:R-:W-:-:S07]  /*0850*/  @!P0 FFMA R27, R4, R2, R27 ;  /* 0x00000002041b8223 */ /* 0x008fce000000001b */
.L_x_0:
[----:B------:R-:W0:Y:S01]  /*0860*/  LDC.64 R2, c[0x0][0x390] ;  /* 0x0000e400ff027b82 */ /* 0x000e220000000a00 */
[----:B------:R-:W-:-:S04]  /*0870*/  IMAD R17, R0, R17, R16 ;  /* 0x0000001100117224 */ /* 0x000fc800078e0210 */
[----:B0-----:R-:W-:-:S05]  /*0880*/  IMAD.WIDE R2, R17, 0x4, R2 ;  /* 0x0000000411027825 */ /* 0x001fca00078e0202 */
[----:B------:R-:W-:Y:S01]  /*0890*/  STG.E desc[UR4][R2.64], R27 ;  /* 0x0000001b02007986 */ /* 0x000fe2000c101904 */
[----:B------:R-:W-:Y:S05]  /*08a0*/  EXIT ;  /* 0x000000000000794d */ /* 0x000fea0003800000 */
.L_x_4:
[----:B------:R-:W-:-:S00]  /*08b0*/  BRA `(.L_x_4) ;  /* 0xfffffffc00fc7947 */ /* 0x000fc0000383ffff */
[----:B------:R-:W-:-:S00]  /*08c0*/  NOP ;  /* 0x0000000000007918 */ /* 0x000fc00000000000 */
        /* <DEDUP_REMOVED lines=11> */
.L_x_5:


//--------------------- .nv.shared.reserved.0     --------------------------
	.section	.nv.shared.reserved.0,"aw",@nobits
	.weak		__nv_reservedSMEM_offset_0_alias
	.size		__nv_reservedSMEM_offset_0_alias, 0, 64
	.other		__nv_reservedSMEM_offset_0_alias,@"STO_CUDA_RESERVED_SHARED STV_DEFAULT"
__nv_reservedSMEM_offset_0_alias:
	.zero		0
	.zero		64


//--------------------- .nv.constant0._Z14multiplyKernelPKfS0_Pfi --------------------------
	.section	.nv.constant0._Z14multiplyKernelPKfS0_Pfi,"a",@progbits
	.sectionflags	@""
	.align	4
.nv.constant0._Z14multiplyKernelPKfS0_Pfi:
	.zero		924


//--------------------- SYMBOLS --------------------------

	.type		.nv.reservedSmem.offset0,@object
	.size		.nv.reservedSmem.offset0,0x4
